//
// Generated by NVIDIA NVVM Compiler
//
// Compiler Build ID: CL-36424714
// Cuda compilation tools, release 13.0, V13.0.88
// Based on NVVM 20.0.0
//

.version 9.0
.target sm_100
.address_size 64

	// .globl	_Z12reduceMinMaxPiS_S_i
// _ZZ12reduceMinMaxPiS_S_iE4smin has been demoted
// _ZZ12reduceMinMaxPiS_S_iE4smax has been demoted

.visible .entry _Z12reduceMinMaxPiS_S_i(
	.param .u64 .ptr .align 1 _Z12reduceMinMaxPiS_S_i_param_0,
	.param .u64 .ptr .align 1 _Z12reduceMinMaxPiS_S_i_param_1,
	.param .u64 .ptr .align 1 _Z12reduceMinMaxPiS_S_i_param_2,
	.param .u32 _Z12reduceMinMaxPiS_S_i_param_3
)
{
	.reg .pred 	%p<7>;
	.reg .b32 	%r<34>;
	.reg .b64 	%rd<12>;
	// demoted variable
	.shared .align 4 .b8 _ZZ12reduceMinMaxPiS_S_iE4smin[1024];
	// demoted variable
	.shared .align 4 .b8 _ZZ12reduceMinMaxPiS_S_iE4smax[1024];
	ld.param.u64 	%rd4, [_Z12reduceMinMaxPiS_S_i_param_0];
	ld.param.u64 	%rd2, [_Z12reduceMinMaxPiS_S_i_param_1];
	ld.param.u64 	%rd3, [_Z12reduceMinMaxPiS_S_i_param_2];
	ld.param.u32 	%r13, [_Z12reduceMinMaxPiS_S_i_param_3];
	cvta.to.global.u64 	%rd5, %rd4;
	mov.u32 	%r1, %tid.x;
	mov.u32 	%r2, %ctaid.x;
	mov.u32 	%r33, %ntid.x;
	mad.lo.s32 	%r4, %r2, %r33, %r1;
	setp.ge.s32 	%p1, %r4, %r13;
	mul.wide.s32 	%rd6, %r4, 4;
	add.s64 	%rd1, %rd5, %rd6;
	mov.b32 	%r31, 2147483647;
	@%p1 bra 	$L__BB0_2;
	ld.global.u32 	%r31, [%rd1];
$L__BB0_2:
	setp.ge.s32 	%p2, %r4, %r13;
	shl.b32 	%r16, %r1, 2;
	mov.u32 	%r17, _ZZ12reduceMinMaxPiS_S_iE4smin;
	add.s32 	%r7, %r17, %r16;
	st.shared.u32 	[%r7], %r31;
	mov.b32 	%r32, -2147483648;
	@%p2 bra 	$L__BB0_4;
	ld.global.u32 	%r32, [%rd1];
$L__BB0_4:
	mov.u32 	%r19, _ZZ12reduceMinMaxPiS_S_iE4smax;
	add.s32 	%r10, %r19, %r16;
	st.shared.u32 	[%r10], %r32;
	bar.sync 	0;
	setp.lt.u32 	%p3, %r33, 2;
	@%p3 bra 	$L__BB0_8;
$L__BB0_5:
	shr.u32 	%r12, %r33, 1;
	setp.ge.u32 	%p4, %r1, %r12;
	@%p4 bra 	$L__BB0_7;
	ld.shared.u32 	%r20, [%r7];
	shl.b32 	%r21, %r12, 2;
	add.s32 	%r22, %r7, %r21;
	ld.shared.u32 	%r23, [%r22];
	min.s32 	%r24, %r20, %r23;
	st.shared.u32 	[%r7], %r24;
	ld.shared.u32 	%r25, [%r10];
	add.s32 	%r26, %r10, %r21;
	ld.shared.u32 	%r27, [%r26];
	max.s32 	%r28, %r25, %r27;
	st.shared.u32 	[%r10], %r28;
$L__BB0_7:
	bar.sync 	0;
	setp.gt.u32 	%p5, %r33, 3;
	mov.u32 	%r33, %r12;
	@%p5 bra 	$L__BB0_5;
$L__BB0_8:
	setp.ne.s32 	%p6, %r1, 0;
	@%p6 bra 	$L__BB0_10;
	ld.shared.u32 	%r29, [_ZZ12reduceMinMaxPiS_S_iE4smin];
	cvta.to.global.u64 	%rd7, %rd2;
	mul.wide.u32 	%rd8, %r2, 4;
	add.s64 	%rd9, %rd7, %rd8;
	st.global.u32 	[%rd9], %r29;
	ld.shared.u32 	%r30, [_ZZ12reduceMinMaxPiS_S_iE4smax];
	cvta.to.global.u64 	%rd10, %rd3;
	add.s64 	%rd11, %rd10, %rd8;
	st.global.u32 	[%rd11], %r30;
$L__BB0_10:
	ret;

}


// ===== COMPILED SASS (sm_100) =====

	.target	sm_100

	.elftype	@"ET_EXEC"


//--------------------- .note.nv.tkinfo           --------------------------
	.section	.note.nv.tkinfo,"",@"SHT_NOTE"
	.sectionflags	@"SHF_NOTE_NV_TKINFO"
	.tkinfo
        /*0018*/ 	.word	0x00000002
        /*0030*/ 	.string	""
        /*0030*/ 	.string	"ptxas"
        /*0030*/ 	.string	"Cuda compilation tools, release 13.0, V13.0.88"
        /*0030*/ 	.string	"Build cuda_13.0.r13.0/compiler.36424714_0"
        /*0030*/ 	.string	"-arch sm_100 -m 64 "



//--------------------- .note.nv.cuinfo           --------------------------
	.section	.note.nv.cuinfo,"",@"SHT_NOTE"
	.sectionflags	@"SHF_NOTE_NV_CUINFO"
        /*0018*/ 	.short	0x0002
        /*001a*/ 	.short	0x0064
        /*001c*/ 	.short	0x0082
	.zero		2


//--------------------- .nv.info                  --------------------------
	.section	.nv.info,"",@"SHT_CUDA_INFO"
	.align	4


	//----- nvinfo : EIATTR_REGCOUNT
	.align		4
        /*0000*/ 	.byte	0x04, 0x2f
        /*0002*/ 	.short	(.L_1 - .L_0)
	.align		4
.L_0:
        /*0004*/ 	.word	index@(_Z12reduceMinMaxPiS_S_i)
        /*0008*/ 	.word	0x0000000e


	//----- nvinfo : EIATTR_FRAME_SIZE
	.align		4
.L_1:
        /*000c*/ 	.byte	0x04, 0x11
        /*000e*/ 	.short	(.L_3 - .L_2)
	.align		4
.L_2:
        /*0010*/ 	.word	index@(_Z12reduceMinMaxPiS_S_i)
        /*0014*/ 	.word	0x00000000


	//----- nvinfo : EIATTR_MIN_STACK_SIZE
	.align		4
.L_3:
        /*0018*/ 	.byte	0x04, 0x12
        /*001a*/ 	.short	(.L_5 - .L_4)
	.align		4
.L_4:
        /*001c*/ 	.word	index@(_Z12reduceMinMaxPiS_S_i)
        /*0020*/ 	.word	0x00000000
.L_5:


//--------------------- .nv.compat                --------------------------
	.section	.nv.compat,"",@"SHT_CUDA_COMPAT_INFO"
	.align	4
        /*0000*/ 	.byte	0x02, 0x09, 0x00, 0x00, 0x02, 0x02, 0x01, 0x00, 0x02, 0x05, 0x05, 0x00, 0x03, 0x07, 0x01, 0x01
        /*0010*/ 	.byte	0x02, 0x03, 0x00, 0x00, 0x02, 0x06, 0x01, 0x00, 0x04, 0x0b, 0x08, 0x00, 0x09, 0x00, 0x00, 0x00
        /*0020*/ 	.byte	0x00, 0x00, 0x00, 0x00


//--------------------- .nv.info._Z12reduceMinMaxPiS_S_i --------------------------
	.section	.nv.info._Z12reduceMinMaxPiS_S_i,"",@"SHT_CUDA_INFO"
	.sectionflags	@""
	.align	4


	//----- nvinfo : EIATTR_CUDA_API_VERSION
	.align		4
        /*0000*/ 	.byte	0x04, 0x37
        /*0002*/ 	.short	(.L_7 - .L_6)
.L_6:
        /*0004*/ 	.word	0x00000082


	//----- nvinfo : EIATTR_KPARAM_INFO
	.align		4
.L_7:
        /*0008*/ 	.byte	0x04, 0x17
        /*000a*/ 	.short	(.L_9 - .L_8)
.L_8:
        /*000c*/ 	.word	0x00000000
        /*0010*/ 	.short	0x0003
        /*0012*/ 	.short	0x0018
        /*0014*/ 	.byte	0x00, 0xf0, 0x11, 0x00


	//----- nvinfo : EIATTR_KPARAM_INFO
	.align		4
.L_9:
        /*0018*/ 	.byte	0x04, 0x17
        /*001a*/ 	.short	(.L_11 - .L_10)
.L_10:
        /*001c*/ 	.word	0x00000000
        /*0020*/ 	.short	0x0002
        /*0022*/ 	.short	0x0010
        /*0024*/ 	.byte	0x00, 0xf5, 0x21, 0x00


	//----- nvinfo : EIATTR_KPARAM_INFO
	.align		4
.L_11:
        /*0028*/ 	.byte	0x04, 0x17
        /*002a*/ 	.short	(.L_13 - .L_12)
.L_12:
        /*002c*/ 	.word	0x00000000
        /*0030*/ 	.short	0x0001
        /*0032*/ 	.short	0x0008
        /*0034*/ 	.byte	0x00, 0xf5, 0x21, 0x00


	//----- nvinfo : EIATTR_KPARAM_INFO
	.align		4
.L_13:
        /*0038*/ 	.byte	0x04, 0x17
        /*003a*/ 	.short	(.L_15 - .L_14)
.L_14:
        /*003c*/ 	.word	0x00000000
        /*0040*/ 	.short	0x0000
        /*0042*/ 	.short	0x0000
        /*0044*/ 	.byte	0x00, 0xf5, 0x21, 0x00


	//----- nvinfo : EIATTR_SPARSE_MMA_MASK
	.align		4
.L_15:
        /*0048*/ 	.byte	0x03, 0x50
        /*004a*/ 	.short	0x0000


	//----- nvinfo : EIATTR_MAXREG_COUNT
	.align		4
        /*004c*/ 	.byte	0x03, 0x1b
        /*004e*/ 	.short	0x00ff


	//----- nvinfo : EIATTR_NUM_BARRIERS
	.align		4
        /*0050*/ 	.byte	0x02, 0x4c
        /*0052*/ 	.byte	0x01
	.zero		1


	//----- nvinfo : EIATTR_MERCURY_ISA_VERSION
	.align		4
        /*0054*/ 	.byte	0x03, 0x5f
        /*0056*/ 	.short	0x0101


	//----- nvinfo : EIATTR_VRC_CTA_INIT_COUNT
	.align		4
        /*0058*/ 	.byte	0x02, 0x4a
	.zero		1
	.zero		1


	//----- nvinfo : EIATTR_EXIT_INSTR_OFFSETS
	.align		4
        /*005c*/ 	.byte	0x04, 0x1c
        /*005e*/ 	.short	(.L_17 - .L_16)


	//   ....[0]....
.L_16:
        /*0060*/ 	.word	0x000002f0


	//   ....[1]....
        /*0064*/ 	.word	0x000003b0


	//----- nvinfo : EIATTR_CRS_STACK_SIZE
	.align		4
.L_17:
        /*0068*/ 	.byte	0x04, 0x1e
        /*006a*/ 	.short	(.L_19 - .L_18)
.L_18:
        /*006c*/ 	.word	0x00000000


	//----- nvinfo : EIATTR_CBANK_PARAM_SIZE
	.align		4
.L_19:
        /*0070*/ 	.byte	0x03, 0x19
        /*0072*/ 	.short	0x001c


	//----- nvinfo : EIATTR_PARAM_CBANK
	.align		4
        /*0074*/ 	.byte	0x04, 0x0a
        /*0076*/ 	.short	(.L_21 - .L_20)
	.align		4
.L_20:
        /*0078*/ 	.word	index@(.nv.constant0._Z12reduceMinMaxPiS_S_i)
        /*007c*/ 	.short	0x0380
        /*007e*/ 	.short	0x001c


	//----- nvinfo : EIATTR_SW_WAR
	.align		4
.L_21:
        /*0080*/ 	.byte	0x04, 0x36
        /*0082*/ 	.short	(.L_23 - .L_22)
.L_22:
        /*0084*/ 	.word	0x00000008
.L_23:


//--------------------- .nv.callgraph             --------------------------
	.section	.nv.callgraph,"",@"SHT_CUDA_CALLGRAPH"
	.align	4
	.sectionentsize	8
	.align		4
        /*0000*/ 	.word	0x00000000
	.align		4
        /*0004*/ 	.word	0xffffffff
	.align		4
        /*0008*/ 	.word	0x00000000
	.align		4
        /*000c*/ 	.word	0xfffffffe
	.align		4
        /*0010*/ 	.word	0x00000000
	.align		4
        /*0014*/ 	.word	0xfffffffd
	.align		4
        /*0018*/ 	.word	0x00000000
	.align		4
        /*001c*/ 	.word	0xfffffffc


//--------------------- .text._Z12reduceMinMaxPiS_S_i --------------------------
	.section	.text._Z12reduceMinMaxPiS_S_i,"ax",@progbits
	.align	128
        .global         _Z12reduceMinMaxPiS_S_i
        .type           _Z12reduceMinMaxPiS_S_i,@function
        .size           _Z12reduceMinMaxPiS_S_i,(.L_x_5 - _Z12reduceMinMaxPiS_S_i)
        .other          _Z12reduceMinMaxPiS_S_i,@"STO_CUDA_ENTRY STV_DEFAULT"
_Z12reduceMinMaxPiS_S_i:
.text._Z12reduceMinMaxPiS_S_i:
[----:B------:R-:W-:Y:S01]  /*0000*/  LDC R1, c[0x0][0x37c] ;  /* 0x0000df00ff017b82 */ /* 0x000fe20000000800 */
[----:B------:R-:W0:Y:S01]  /*0010*/  S2R R8, SR_TID.X ;  /* 0x0000000000087919 */ /* 0x000e220000002100 */
[----:B------:R-:W0:Y:S06]  /*0020*/  LDCU UR7, c[0x0][0x360] ;  /* 0x00006c00ff0777ac */ /* 0x000e2c0008000800 */
[----:B------:R-:W1:Y:S01]  /*0030*/  LDC.64 R2, c[0x0][0x380] ;  /* 0x0000e000ff027b82 */ /* 0x000e620000000a00 */
[----:B------:R-:W-:Y:S01]  /*0040*/  IMAD.MOV.U32 R4, RZ, RZ, 0x7fffffff ;  /* 0x7fffffffff047424 */ /* 0x000fe200078e00ff */
[----:B------:R-:W0:Y:S01]  /*0050*/  S2R R11, SR_CTAID.X ;  /* 0x00000000000b7919 */ /* 0x000e220000002500 */
[----:B------:R-:W2:Y:S01]  /*0060*/  LDCU UR4, c[0x0][0x398] ;  /* 0x00007300ff0477ac */ /* 0x000ea20008000800 */
[----:B------:R-:W-:Y:S01]  /*0070*/  IMAD.MOV.U32 R6, RZ, RZ, -0x80000000 ;  /* 0x80000000ff067424 */ /* 0x000fe200078e00ff */
[----:B------:R-:W3:Y:S01]  /*0080*/  LDCU.64 UR8, c[0x0][0x358] ;  /* 0x00006b00ff0877ac */ /* 0x000ee20008000a00 */
[----:B0-----:R-:W-:-:S04]  /*0090*/  IMAD R5, R11, UR7, R8 ;  /* 0x000000070b057c24 */ /* 0x001fc8000f8e0208 */
[C---:B-1----:R-:W-:Y:S01]  /*00a0*/  IMAD.WIDE R2, R5.reuse, 0x4, R2 ;  /* 0x0000000405027825 */ /* 0x042fe200078e0202 */
[----:B--2---:R-:W-:-:S13]  /*00b0*/  ISETP.GE.AND P0, PT, R5, UR4, PT ;  /* 0x0000000405007c0c */ /* 0x004fda000bf06270 */
[----:B---3--:R-:W2:Y:S04]  /*00c0*/  @!P0 LDG.E R4, desc[UR8][R2.64] ;  /* 0x0000000802048981 */ /* 0x008ea8000c1e1900 */
[----:B------:R-:W3:Y:S01]  /*00d0*/  @!P0 LDG.E R6, desc[UR8][R2.64] ;  /* 0x0000000802068981 */ /* 0x000ee2000c1e1900 */
[----:B------:R-:W0:Y:S01]  /*00e0*/  S2UR UR6, SR_CgaCtaId ;  /* 0x00000000000679c3 */ /* 0x000e220000008800 */
[----:B------:R-:W-:Y:S01]  /*00f0*/  UMOV UR4, 0x400 ;  /* 0x0000040000047882 */ /* 0x000fe20000000000 */
[----:B------:R-:W-:Y:S01]  /*0100*/  IMAD.U32 R0, RZ, RZ, UR7 ;  /* 0x00000007ff007e24 */ /* 0x000fe2000f8e00ff */
[----:B------:R-:W-:-:S04]  /*0110*/  UIADD3 UR5, UPT, UPT, UR4, 0x400, URZ ;  /* 0x0000040004057890 */ /* 0x000fc8000fffe0ff */
[----:B------:R-:W-:Y:S01]  /*0120*/  ISETP.GE.U32.AND P0, PT, R0, 0x2, PT ;  /* 0x000000020000780c */ /* 0x000fe20003f06070 */
[----:B0-----:R-:W-:Y:S02]  /*0130*/  ULEA UR4, UR6, UR4, 0x18 ;  /* 0x0000000406047291 */ /* 0x001fe4000f8ec0ff */
[----:B------:R-:W-:-:S04]  /*0140*/  ULEA UR5, UR6, UR5, 0x18 ;  /* 0x0000000506057291 */ /* 0x000fc8000f8ec0ff */
[C---:B------:R-:W-:Y:S02]  /*0150*/  LEA R5, R8.reuse, UR4, 0x2 ;  /* 0x0000000408057c11 */ /* 0x040fe4000f8e10ff */
[----:B------:R-:W-:-:S03]  /*0160*/  LEA R7, R8, UR5, 0x2 ;  /* 0x0000000508077c11 */ /* 0x000fc6000f8e10ff */
[----:B--2---:R0:W-:Y:S04]  /*0170*/  STS [R5], R4 ;  /* 0x0000000405007388 */ /* 0x0041e80000000800 */
[----:B---3--:R0:W-:Y:S01]  /*0180*/  STS [R7], R6 ;  /* 0x0000000607007388 */ /* 0x0081e20000000800 */
[----:B------:R-:W-:Y:S06]  /*0190*/  BAR.SYNC.DEFER_BLOCKING 0x0 ;  /* 0x0000000000007b1d */ /* 0x000fec0000010000 */
[----:B------:R-:W-:Y:S05]  /*01a0*/  @!P0 BRA `(.L_x_0) ;  /* 0x00000000004c8947 */ /* 0x000fea0003800000 */
.L_x_3:
[----:B------:R-:W-:Y:S01]  /*01b0*/  SHF.R.U32.HI R10, RZ, 0x1, R0 ;  /* 0x00000001ff0a7819 */ /* 0x000fe20000011600 */
[----:B------:R-:W-:Y:S03]  /*01c0*/  BSSY.RECONVERGENT B0, `(.L_x_1) ;  /* 0x000000d000007945 */ /* 0x000fe60003800200 */
[----:B------:R-:W-:-:S13]  /*01d0*/  ISETP.GE.U32.AND P0, PT, R8, R10, PT ;  /* 0x0000000a0800720c */ /* 0x000fda0003f06070 */
[----:B-1----:R-:W-:Y:S05]  /*01e0*/  @P0 BRA `(.L_x_2) ;  /* 0x0000000000280947 */ /* 0x002fea0003800000 */
[C---:B------:R-:W-:Y:S01]  /*01f0*/  IMAD R3, R10.reuse, 0x4, R5 ;  /* 0x000000040a037824 */ /* 0x040fe200078e0205 */
[----:B------:R-:W-:Y:S01]  /*0200*/  LDS R2, [R5] ;  /* 0x0000000005027984 */ /* 0x000fe20000000800 */
[----:B0-----:R-:W-:-:S04]  /*0210*/  IMAD R6, R10, 0x4, R7 ;  /* 0x000000040a067824 */ /* 0x001fc800078e0207 */
[----:B------:R-:W0:Y:S02]  /*0220*/  LDS R3, [R3] ;  /* 0x0000000003037984 */ /* 0x000e240000000800 */
[----:B0-----:R-:W-:-:S05]  /*0230*/  VIMNMX R2, PT, PT, R2, R3, PT ;  /* 0x0000000302027248 */ /* 0x001fca0003fe0100 */
[----:B------:R-:W-:Y:S04]  /*0240*/  STS [R5], R2 ;  /* 0x0000000205007388 */ /* 0x000fe80000000800 */
[----:B------:R-:W-:Y:S04]  /*0250*/  LDS R9, [R6] ;  /* 0x0000000006097984 */ /* 0x000fe80000000800 */
[----:B------:R-:W0:Y:S02]  /*0260*/  LDS R4, [R7] ;  /* 0x0000000007047984 */ /* 0x000e240000000800 */
[----:B0-----:R-:W-:-:S05]  /*0270*/  VIMNMX R4, PT, PT, R4, R9, !PT ;  /* 0x0000000904047248 */ /* 0x001fca0007fe0100 */
[----:B------:R1:W-:Y:S02]  /*0280*/  STS [R7], R4 ;  /* 0x0000000407007388 */ /* 0x0003e40000000800 */
.L_x_2:
[----:B------:R-:W-:Y:S05]  /*0290*/  BSYNC.RECONVERGENT B0 ;  /* 0x0000000000007941 */ /* 0x000fea0003800200 */
.L_x_1:
[----:B------:R-:W-:Y:S01]  /*02a0*/  BAR.SYNC.DEFER_BLOCKING 0x0 ;  /* 0x0000000000007b1d */ /* 0x000fe20000010000 */
[----:B------:R-:W-:Y:S01]  /*02b0*/  ISETP.GT.U32.AND P0, PT, R0, 0x3, PT ;  /* 0x000000030000780c */ /* 0x000fe20003f04070 */
[----:B------:R-:W-:-:S12]  /*02c0*/  IMAD.MOV.U32 R0, RZ, RZ, R10 ;  /* 0x000000ffff007224 */ /* 0x000fd800078e000a */
[----:B------:R-:W-:Y:S05]  /*02d0*/  @P0 BRA `(.L_x_3) ;  /* 0xfffffffc00b40947 */ /* 0x000fea000383ffff */
.L_x_0:
[----:B------:R-:W-:-:S13]  /*02e0*/  ISETP.NE.AND P0, PT, R8, RZ, PT ;  /* 0x000000ff0800720c */ /* 0x000fda0003f05270 */
[----:B------:R-:W-:Y:S05]  /*02f0*/  @P0 EXIT ;  /* 0x000000000000094d */ /* 0x000fea0003800000 */
[----:B------:R-:W2:Y:S01]  /*0300*/  S2UR UR5, SR_CgaCtaId ;  /* 0x00000000000579c3 */ /* 0x000ea20000008800 */
[----:B------:R-:W-:-:S07]  /*0310*/  UMOV UR4, 0x400 ;  /* 0x0000040000047882 */ /* 0x000fce0000000000 */
[----:B------:R-:W3:Y:S08]  /*0320*/  LDC.64 R2, c[0x0][0x388] ;  /* 0x0000e200ff027b82 */ /* 0x000ef00000000a00 */
[----:B01----:R-:W0:Y:S01]  /*0330*/  LDC.64 R4, c[0x0][0x390] ;  /* 0x0000e400ff047b82 */ /* 0x003e220000000a00 */
[----:B--2---:R-:W-:Y:S01]  /*0340*/  ULEA UR4, UR5, UR4, 0x18 ;  /* 0x0000000405047291 */ /* 0x004fe2000f8ec0ff */
[----:B---3--:R-:W-:-:S08]  /*0350*/  IMAD.WIDE.U32 R2, R11, 0x4, R2 ;  /* 0x000000040b027825 */ /* 0x008fd000078e0002 */
[----:B------:R-:W1:Y:S04]  /*0360*/  LDS R7, [UR4] ;  /* 0x00000004ff077984 */ /* 0x000e680008000800 */
[----:B------:R-:W2:Y:S01]  /*0370*/  LDS R9, [UR4+0x400] ;  /* 0x00040004ff097984 */ /* 0x000ea20008000800 */
[----:B0-----:R-:W-:-:S03]  /*0380*/  IMAD.WIDE.U32 R4, R11, 0x4, R4 ;  /* 0x000000040b047825 */ /* 0x001fc600078e0004 */
[----:B-1----:R-:W-:Y:S04]  /*0390*/  STG.E desc[UR8][R2.64], R7 ;  /* 0x0000000702007986 */ /* 0x002fe8000c101908 */
[----:B--2---:R-:W-:Y:S01]  /*03a0*/  STG.E desc[UR8][R4.64], R9 ;  /* 0x0000000904007986 */ /* 0x004fe2000c101908 */
[----:B------:R-:W-:Y:S05]  /*03b0*/  EXIT ;  /* 0x000000000000794d */ /* 0x000fea0003800000 */
.L_x_4:
[----:B------:R-:W-:-:S00]  /*03c0*/  BRA `(.L_x_4) ;  /* 0xfffffffc00fc7947 */ /* 0x000fc0000383ffff */
[----:B------:R-:W-:-:S00]  /*03d0*/  NOP ;  /* 0x0000000000007918 */ /* 0x000fc00000000000 */
        /* <DEDUP_REMOVED lines=10> */
.L_x_5:


//--------------------- .nv.shared._Z12reduceMinMaxPiS_S_i --------------------------
	.section	.nv.shared._Z12reduceMinMaxPiS_S_i,"aw",@nobits
	.sectionflags	@""
	.align	4
.nv.shared._Z12reduceMinMaxPiS_S_i:
	.zero		3072


//--------------------- .nv.shared.reserved.0     --------------------------
	.section	.nv.shared.reserved.0,"aw",@nobits
	.weak		__nv_reservedSMEM_offset_0_alias
	.size		__nv_reservedSMEM_offset_0_alias, 0, 64
	.other		__nv_reservedSMEM_offset_0_alias,@"STO_CUDA_RESERVED_SHARED STV_DEFAULT"
__nv_reservedSMEM_offset_0_alias:
	.zero		0
	.zero		64


//--------------------- .nv.constant0._Z12reduceMinMaxPiS_S_i --------------------------
	.section	.nv.constant0._Z12reduceMinMaxPiS_S_i,"a",@progbits
	.sectionflags	@""
	.align	4
.nv.constant0._Z12reduceMinMaxPiS_S_i:
	.zero		924


//--------------------- SYMBOLS --------------------------

	.type		.nv.reservedSmem.offset0,@object
	.size		.nv.reservedSmem.offset0,0x4
	.type		.nv.reservedSmem.cap,@object
	.size		.nv.reservedSmem.cap,0x4
